//
// Generated by NVIDIA NVVM Compiler
//
// Compiler Build ID: CL-36424714
// Cuda compilation tools, release 13.0, V13.0.88
// Based on NVVM 20.0.0
//

.version 9.0
.target sm_100
.address_size 64

	// .globl	_Z20performUpdatesKernelPfS_Piii

.visible .entry _Z20performUpdatesKernelPfS_Piii(
	.param .u64 .ptr .align 1 _Z20performUpdatesKernelPfS_Piii_param_0,
	.param .u64 .ptr .align 1 _Z20performUpdatesKernelPfS_Piii_param_1,
	.param .u64 .ptr .align 1 _Z20performUpdatesKernelPfS_Piii_param_2,
	.param .u32 _Z20performUpdatesKernelPfS_Piii_param_3,
	.param .u32 _Z20performUpdatesKernelPfS_Piii_param_4
)
{
	.reg .pred 	%p<5>;
	.reg .b32 	%r<16>;
	.reg .b32 	%f<9>;
	.reg .b64 	%rd<16>;

	ld.param.u64 	%rd1, [_Z20performUpdatesKernelPfS_Piii_param_0];
	ld.param.u64 	%rd2, [_Z20performUpdatesKernelPfS_Piii_param_1];
	ld.param.u64 	%rd3, [_Z20performUpdatesKernelPfS_Piii_param_2];
	ld.param.u32 	%r2, [_Z20performUpdatesKernelPfS_Piii_param_3];
	ld.param.u32 	%r3, [_Z20performUpdatesKernelPfS_Piii_param_4];
	mov.u32 	%r5, %ctaid.y;
	mov.u32 	%r6, %ntid.y;
	mov.u32 	%r7, %tid.y;
	mad.lo.s32 	%r8, %r5, %r6, %r7;
	mov.u32 	%r10, %ctaid.x;
	mov.u32 	%r11, %ntid.x;
	mov.u32 	%r12, %tid.x;
	mad.lo.s32 	%r13, %r10, %r11, %r12;
	mad.lo.s32 	%r1, %r2, %r8, %r13;
	setp.ge.s32 	%p1, %r13, %r2;
	setp.ge.s32 	%p2, %r8, %r3;
	or.pred  	%p3, %p1, %p2;
	@%p3 bra 	$L__BB0_3;
	cvta.to.global.u64 	%rd4, %rd3;
	mul.wide.s32 	%rd5, %r1, 4;
	add.s64 	%rd6, %rd4, %rd5;
	ld.global.u32 	%r14, [%rd6];
	setp.eq.s32 	%p4, %r14, 0;
	@%p4 bra 	$L__BB0_3;
	cvta.to.global.u64 	%rd7, %rd2;
	add.s64 	%rd9, %rd7, %rd5;
	ld.global.f32 	%f1, [%rd9+4];
	ld.global.f32 	%f2, [%rd9+-4];
	add.f32 	%f3, %f1, %f2;
	mul.wide.s32 	%rd10, %r2, 4;
	add.s64 	%rd11, %rd9, %rd10;
	ld.global.f32 	%f4, [%rd11];
	add.f32 	%f5, %f3, %f4;
	sub.s32 	%r15, %r1, %r2;
	mul.wide.s32 	%rd12, %r15, 4;
	add.s64 	%rd13, %rd7, %rd12;
	ld.global.f32 	%f6, [%rd13];
	add.f32 	%f7, %f5, %f6;
	mul.f32 	%f8, %f7, 0f3E800000;
	cvta.to.global.u64 	%rd14, %rd1;
	add.s64 	%rd15, %rd14, %rd5;
	st.global.f32 	[%rd15], %f8;
$L__BB0_3:
	ret;

}
	// .globl	_Z12doCopyKernelPfS_Piii
.visible .entry _Z12doCopyKernelPfS_Piii(
	.param .u64 .ptr .align 1 _Z12doCopyKernelPfS_Piii_param_0,
	.param .u64 .ptr .align 1 _Z12doCopyKernelPfS_Piii_param_1,
	.param .u64 .ptr .align 1 _Z12doCopyKernelPfS_Piii_param_2,
	.param .u32 _Z12doCopyKernelPfS_Piii_param_3,
	.param .u32 _Z12doCopyKernelPfS_Piii_param_4
)
{
	.reg .pred 	%p<5>;
	.reg .b32 	%r<15>;
	.reg .b32 	%f<2>;
	.reg .b64 	%rd<12>;

	ld.param.u64 	%rd1, [_Z12doCopyKernelPfS_Piii_param_0];
	ld.param.u64 	%rd2, [_Z12doCopyKernelPfS_Piii_param_1];
	ld.param.u64 	%rd3, [_Z12doCopyKernelPfS_Piii_param_2];
	ld.param.u32 	%r2, [_Z12doCopyKernelPfS_Piii_param_3];
	ld.param.u32 	%r3, [_Z12doCopyKernelPfS_Piii_param_4];
	mov.u32 	%r5, %ctaid.y;
	mov.u32 	%r6, %ntid.y;
	mov.u32 	%r7, %tid.y;
	mad.lo.s32 	%r8, %r5, %r6, %r7;
	mov.u32 	%r10, %ctaid.x;
	mov.u32 	%r11, %ntid.x;
	mov.u32 	%r12, %tid.x;
	mad.lo.s32 	%r13, %r10, %r11, %r12;
	mad.lo.s32 	%r1, %r2, %r8, %r13;
	setp.ge.s32 	%p1, %r13, %r2;
	setp.ge.s32 	%p2, %r8, %r3;
	or.pred  	%p3, %p1, %p2;
	@%p3 bra 	$L__BB1_3;
	cvta.to.global.u64 	%rd4, %rd3;
	mul.wide.s32 	%rd5, %r1, 4;
	add.s64 	%rd6, %rd4, %rd5;
	ld.global.u32 	%r14, [%rd6];
	setp.eq.s32 	%p4, %r14, 0;
	@%p4 bra 	$L__BB1_3;
	cvta.to.global.u64 	%rd7, %rd1;
	add.s64 	%rd9, %rd7, %rd5;
	ld.global.f32 	%f1, [%rd9];
	cvta.to.global.u64 	%rd10, %rd2;
	add.s64 	%rd11, %rd10, %rd5;
	st.global.f32 	[%rd11], %f1;
$L__BB1_3:
	ret;

}


// ===== COMPILED SASS (sm_100) =====

	.target	sm_100

	.elftype	@"ET_EXEC"


//--------------------- .note.nv.tkinfo           --------------------------
	.section	.note.nv.tkinfo,"",@"SHT_NOTE"
	.sectionflags	@"SHF_NOTE_NV_TKINFO"
	.tkinfo
        /*0018*/ 	.word	0x00000002
        /*0030*/ 	.string	""
        /*0030*/ 	.string	"ptxas"
        /*0030*/ 	.string	"Cuda compilation tools, release 13.0, V13.0.88"
        /*0030*/ 	.string	"Build cuda_13.0.r13.0/compiler.36424714_0"
        /*0030*/ 	.string	"-arch sm_100 -m 64 "



//--------------------- .note.nv.cuinfo           --------------------------
	.section	.note.nv.cuinfo,"",@"SHT_NOTE"
	.sectionflags	@"SHF_NOTE_NV_CUINFO"
        /*0018*/ 	.short	0x0002
        /*001a*/ 	.short	0x0064
        /*001c*/ 	.short	0x0082
	.zero		2


//--------------------- .nv.info                  --------------------------
	.section	.nv.info,"",@"SHT_CUDA_INFO"
	.align	4


	//----- nvinfo : EIATTR_REGCOUNT
	.align		4
        /*0000*/ 	.byte	0x04, 0x2f
        /*0002*/ 	.short	(.L_1 - .L_0)
	.align		4
.L_0:
        /*0004*/ 	.word	index@(_Z20performUpdatesKernelPfS_Piii)
        /*0008*/ 	.word	0x00000010


	//----- nvinfo : EIATTR_FRAME_SIZE
	.align		4
.L_1:
        /*000c*/ 	.byte	0x04, 0x11
        /*000e*/ 	.short	(.L_3 - .L_2)
	.align		4
.L_2:
        /*0010*/ 	.word	index@(_Z20performUpdatesKernelPfS_Piii)
        /*0014*/ 	.word	0x00000000


	//----- nvinfo : EIATTR_REGCOUNT
	.align		4
.L_3:
        /*0018*/ 	.byte	0x04, 0x2f
        /*001a*/ 	.short	(.L_5 - .L_4)
	.align		4
.L_4:
        /*001c*/ 	.word	index@(_Z12doCopyKernelPfS_Piii)
        /*0020*/ 	.word	0x0000000a


	//----- nvinfo : EIATTR_FRAME_SIZE
	.align		4
.L_5:
        /*0024*/ 	.byte	0x04, 0x11
        /*0026*/ 	.short	(.L_7 - .L_6)
	.align		4
.L_6:
        /*0028*/ 	.word	index@(_Z12doCopyKernelPfS_Piii)
        /*002c*/ 	.word	0x00000000


	//----- nvinfo : EIATTR_MIN_STACK_SIZE
	.align		4
.L_7:
        /*0030*/ 	.byte	0x04, 0x12
        /*0032*/ 	.short	(.L_9 - .L_8)
	.align		4
.L_8:
        /*0034*/ 	.word	index@(_Z12doCopyKernelPfS_Piii)
        /*0038*/ 	.word	0x00000000


	//----- nvinfo : EIATTR_MIN_STACK_SIZE
	.align		4
.L_9:
        /*003c*/ 	.byte	0x04, 0x12
        /*003e*/ 	.short	(.L_11 - .L_10)
	.align		4
.L_10:
        /*0040*/ 	.word	index@(_Z20performUpdatesKernelPfS_Piii)
        /*0044*/ 	.word	0x00000000
.L_11:


//--------------------- .nv.compat                --------------------------
	.section	.nv.compat,"",@"SHT_CUDA_COMPAT_INFO"
	.align	4
        /*0000*/ 	.byte	0x02, 0x09, 0x00, 0x00, 0x02, 0x02, 0x01, 0x00, 0x02, 0x05, 0x05, 0x00, 0x03, 0x07, 0x01, 0x01
        /*0010*/ 	.byte	0x02, 0x03, 0x00, 0x00, 0x02, 0x06, 0x01, 0x00, 0x04, 0x0b, 0x08, 0x00, 0x09, 0x00, 0x00, 0x00
        /*0020*/ 	.byte	0x00, 0x00, 0x00, 0x00


//--------------------- .nv.info._Z12doCopyKernelPfS_Piii --------------------------
	.section	.nv.info._Z12doCopyKernelPfS_Piii,"",@"SHT_CUDA_INFO"
	.sectionflags	@""
	.align	4


	//----- nvinfo : EIATTR_CUDA_API_VERSION
	.align		4
        /*0000*/ 	.byte	0x04, 0x37
        /*0002*/ 	.short	(.L_13 - .L_12)
.L_12:
        /*0004*/ 	.word	0x00000082


	//----- nvinfo : EIATTR_KPARAM_INFO
	.align		4
.L_13:
        /*0008*/ 	.byte	0x04, 0x17
        /*000a*/ 	.short	(.L_15 - .L_14)
.L_14:
        /*000c*/ 	.word	0x00000000
        /*0010*/ 	.short	0x0004
        /*0012*/ 	.short	0x001c
        /*0014*/ 	.byte	0x00, 0xf0, 0x11, 0x00


	//----- nvinfo : EIATTR_KPARAM_INFO
	.align		4
.L_15:
        /*0018*/ 	.byte	0x04, 0x17
        /*001a*/ 	.short	(.L_17 - .L_16)
.L_16:
        /*001c*/ 	.word	0x00000000
        /*0020*/ 	.short	0x0003
        /*0022*/ 	.short	0x0018
        /*0024*/ 	.byte	0x00, 0xf0, 0x11, 0x00


	//----- nvinfo : EIATTR_KPARAM_INFO
	.align		4
.L_17:
        /*0028*/ 	.byte	0x04, 0x17
        /*002a*/ 	.short	(.L_19 - .L_18)
.L_18:
        /*002c*/ 	.word	0x00000000
        /*0030*/ 	.short	0x0002
        /*0032*/ 	.short	0x0010
        /*0034*/ 	.byte	0x00, 0xf5, 0x21, 0x00


	//----- nvinfo : EIATTR_KPARAM_INFO
	.align		4
.L_19:
        /*0038*/ 	.byte	0x04, 0x17
        /*003a*/ 	.short	(.L_21 - .L_20)
.L_20:
        /*003c*/ 	.word	0x00000000
        /*0040*/ 	.short	0x0001
        /*0042*/ 	.short	0x0008
        /*0044*/ 	.byte	0x00, 0xf5, 0x21, 0x00


	//----- nvinfo : EIATTR_KPARAM_INFO
	.align		4
.L_21:
        /*0048*/ 	.byte	0x04, 0x17
        /*004a*/ 	.short	(.L_23 - .L_22)
.L_22:
        /*004c*/ 	.word	0x00000000
        /*0050*/ 	.short	0x0000
        /*0052*/ 	.short	0x0000
        /*0054*/ 	.byte	0x00, 0xf5, 0x21, 0x00


	//----- nvinfo : EIATTR_SPARSE_MMA_MASK
	.align		4
.L_23:
        /*0058*/ 	.byte	0x03, 0x50
        /*005a*/ 	.short	0x0000


	//----- nvinfo : EIATTR_MAXREG_COUNT
	.align		4
        /*005c*/ 	.byte	0x03, 0x1b
        /*005e*/ 	.short	0x00ff


	//----- nvinfo : EIATTR_MERCURY_ISA_VERSION
	.align		4
        /*0060*/ 	.byte	0x03, 0x5f
        /*0062*/ 	.short	0x0101


	//----- nvinfo : EIATTR_VRC_CTA_INIT_COUNT
	.align		4
        /*0064*/ 	.byte	0x02, 0x4a
	.zero		1
	.zero		1


	//----- nvinfo : EIATTR_EXIT_INSTR_OFFSETS
	.align		4
        /*0068*/ 	.byte	0x04, 0x1c
        /*006a*/ 	.short	(.L_25 - .L_24)


	//   ....[0]....
.L_24:
        /*006c*/ 	.word	0x000000d0


	//   ....[1]....
        /*0070*/ 	.word	0x00000130


	//   ....[2]....
        /*0074*/ 	.word	0x000001a0


	//----- nvinfo : EIATTR_CBANK_PARAM_SIZE
	.align		4
.L_25:
        /*0078*/ 	.byte	0x03, 0x19
        /*007a*/ 	.short	0x0020


	//----- nvinfo : EIATTR_PARAM_CBANK
	.align		4
        /*007c*/ 	.byte	0x04, 0x0a
        /*007e*/ 	.short	(.L_27 - .L_26)
	.align		4
.L_26:
        /*0080*/ 	.word	index@(.nv.constant0._Z12doCopyKernelPfS_Piii)
        /*0084*/ 	.short	0x0380
        /*0086*/ 	.short	0x0020


	//----- nvinfo : EIATTR_SW_WAR
	.align		4
.L_27:
        /*0088*/ 	.byte	0x04, 0x36
        /*008a*/ 	.short	(.L_29 - .L_28)
.L_28:
        /*008c*/ 	.word	0x00000008
.L_29:


//--------------------- .nv.info._Z20performUpdatesKernelPfS_Piii --------------------------
	.section	.nv.info._Z20performUpdatesKernelPfS_Piii,"",@"SHT_CUDA_INFO"
	.sectionflags	@""
	.align	4


	//----- nvinfo : EIATTR_CUDA_API_VERSION
	.align		4
        /*0000*/ 	.byte	0x04, 0x37
        /*0002*/ 	.short	(.L_31 - .L_30)
.L_30:
        /*0004*/ 	.word	0x00000082


	//----- nvinfo : EIATTR_KPARAM_INFO
	.align		4
.L_31:
        /*0008*/ 	.byte	0x04, 0x17
        /*000a*/ 	.short	(.L_33 - .L_32)
.L_32:
        /*000c*/ 	.word	0x00000000
        /*0010*/ 	.short	0x0004
        /*0012*/ 	.short	0x001c
        /*0014*/ 	.byte	0x00, 0xf0, 0x11, 0x00


	//----- nvinfo : EIATTR_KPARAM_INFO
	.align		4
.L_33:
        /*0018*/ 	.byte	0x04, 0x17
        /*001a*/ 	.short	(.L_35 - .L_34)
.L_34:
        /*001c*/ 	.word	0x00000000
        /*0020*/ 	.short	0x0003
        /*0022*/ 	.short	0x0018
        /*0024*/ 	.byte	0x00, 0xf0, 0x11, 0x00


	//----- nvinfo : EIATTR_KPARAM_INFO
	.align		4
.L_35:
        /*0028*/ 	.byte	0x04, 0x17
        /*002a*/ 	.short	(.L_37 - .L_36)
.L_36:
        /*002c*/ 	.word	0x00000000
        /*0030*/ 	.short	0x0002
        /*0032*/ 	.short	0x0010
        /*0034*/ 	.byte	0x00, 0xf5, 0x21, 0x00


	//----- nvinfo : EIATTR_KPARAM_INFO
	.align		4
.L_37:
        /*0038*/ 	.byte	0x04, 0x17
        /*003a*/ 	.short	(.L_39 - .L_38)
.L_38:
        /*003c*/ 	.word	0x00000000
        /*0040*/ 	.short	0x0001
        /*0042*/ 	.short	0x0008
        /*0044*/ 	.byte	0x00, 0xf5, 0x21, 0x00


	//----- nvinfo : EIATTR_KPARAM_INFO
	.align		4
.L_39:
        /*0048*/ 	.byte	0x04, 0x17
        /*004a*/ 	.short	(.L_41 - .L_40)
.L_40:
        /*004c*/ 	.word	0x00000000
        /*0050*/ 	.short	0x0000
        /*0052*/ 	.short	0x0000
        /*0054*/ 	.byte	0x00, 0xf5, 0x21, 0x00


	//----- nvinfo : EIATTR_SPARSE_MMA_MASK
	.align		4
.L_41:
        /*0058*/ 	.byte	0x03, 0x50
        /*005a*/ 	.short	0x0000


	//----- nvinfo : EIATTR_MAXREG_COUNT
	.align		4
        /*005c*/ 	.byte	0x03, 0x1b
        /*005e*/ 	.short	0x00ff


	//----- nvinfo : EIATTR_MERCURY_ISA_VERSION
	.align		4
        /*0060*/ 	.byte	0x03, 0x5f
        /*0062*/ 	.short	0x0101


	//----- nvinfo : EIATTR_VRC_CTA_INIT_COUNT
	.align		4
        /*0064*/ 	.byte	0x02, 0x4a
	.zero		1
	.zero		1


	//----- nvinfo : EIATTR_EXIT_INSTR_OFFSETS
	.align		4
        /*0068*/ 	.byte	0x04, 0x1c
        /*006a*/ 	.short	(.L_43 - .L_42)


	//   ....[0]....
.L_42:
        /*006c*/ 	.word	0x000000c0


	//   ....[1]....
        /*0070*/ 	.word	0x00000130


	//   ....[2]....
        /*0074*/ 	.word	0x00000240


	//----- nvinfo : EIATTR_CBANK_PARAM_SIZE
	.align		4
.L_43:
        /*0078*/ 	.byte	0x03, 0x19
        /*007a*/ 	.short	0x0020


	//----- nvinfo : EIATTR_PARAM_CBANK
	.align		4
        /*007c*/ 	.byte	0x04, 0x0a
        /*007e*/ 	.short	(.L_45 - .L_44)
	.align		4
.L_44:
        /*0080*/ 	.word	index@(.nv.constant0._Z20performUpdatesKernelPfS_Piii)
        /*0084*/ 	.short	0x0380
        /*0086*/ 	.short	0x0020


	//----- nvinfo : EIATTR_SW_WAR
	.align		4
.L_45:
        /*0088*/ 	.byte	0x04, 0x36
        /*008a*/ 	.short	(.L_47 - .L_46)
.L_46:
        /*008c*/ 	.word	0x00000008
.L_47:


//--------------------- .nv.callgraph             --------------------------
	.section	.nv.callgraph,"",@"SHT_CUDA_CALLGRAPH"
	.align	4
	.sectionentsize	8
	.align		4
        /*0000*/ 	.word	0x00000000
	.align		4
        /*0004*/ 	.word	0xffffffff
	.align		4
        /*0008*/ 	.word	0x00000000
	.align		4
        /*000c*/ 	.word	0xfffffffe
	.align		4
        /*0010*/ 	.word	0x00000000
	.align		4
        /*0014*/ 	.word	0xfffffffd
	.align		4
        /*0018*/ 	.word	0x00000000
	.align		4
        /*001c*/ 	.word	0xfffffffc


//--------------------- .text._Z12doCopyKernelPfS_Piii --------------------------
	.section	.text._Z12doCopyKernelPfS_Piii,"ax",@progbits
	.align	128
        .global         _Z12doCopyKernelPfS_Piii
        .type           _Z12doCopyKernelPfS_Piii,@function
        .size           _Z12doCopyKernelPfS_Piii,(.L_x_2 - _Z12doCopyKernelPfS_Piii)
        .other          _Z12doCopyKernelPfS_Piii,@"STO_CUDA_ENTRY STV_DEFAULT"
_Z12doCopyKernelPfS_Piii:
.text._Z12doCopyKernelPfS_Piii:
[----:B------:R-:W-:Y:S01]  /*0000*/  LDC R1, c[0x0][0x37c] ;  /* 0x0000df00ff017b82 */ /* 0x000fe20000000800 */
[----:B------:R-:W0:Y:S07]  /*0010*/  S2R R3, SR_TID.Y ;  /* 0x0000000000037919 */ /* 0x000e2e0000002200 */
[----:B------:R-:W0:Y:S01]  /*0020*/  S2UR UR4, SR_CTAID.Y ;  /* 0x00000000000479c3 */ /* 0x000e220000002600 */
[----:B------:R-:W1:Y:S01]  /*0030*/  LDCU.64 UR6, c[0x0][0x398] ;  /* 0x00007300ff0677ac */ /* 0x000e620008000a00 */
[----:B------:R-:W2:Y:S06]  /*0040*/  S2R R5, SR_TID.X ;  /* 0x0000000000057919 */ /* 0x000eac0000002100 */
[----:B------:R-:W0:Y:S08]  /*0050*/  LDC R0, c[0x0][0x364] ;  /* 0x0000d900ff007b82 */ /* 0x000e300000000800 */
[----:B------:R-:W2:Y:S08]  /*0060*/  S2UR UR5, SR_CTAID.X ;  /* 0x00000000000579c3 */ /* 0x000eb00000002500 */
[----:B------:R-:W2:Y:S01]  /*0070*/  LDC R2, c[0x0][0x360] ;  /* 0x0000d800ff027b82 */ /* 0x000ea20000000800 */
[----:B0-----:R-:W-:-:S05]  /*0080*/  IMAD R0, R0, UR4, R3 ;  /* 0x0000000400007c24 */ /* 0x001fca000f8e0203 */
[----:B-1----:R-:W-:Y:S01]  /*0090*/  ISETP.GE.AND P0, PT, R0, UR7, PT ;  /* 0x0000000700007c0c */ /* 0x002fe2000bf06270 */
[----:B--2---:R-:W-:-:S04]  /*00a0*/  IMAD R3, R2, UR5, R5 ;  /* 0x0000000502037c24 */ /* 0x004fc8000f8e0205 */
[----:B------:R-:W-:Y:S01]  /*00b0*/  IMAD R7, R0, UR6, R3 ;  /* 0x0000000600077c24 */ /* 0x000fe2000f8e0203 */
[----:B------:R-:W-:-:S13]  /*00c0*/  ISETP.GE.OR P0, PT, R3, UR6, P0 ;  /* 0x0000000603007c0c */ /* 0x000fda0008706670 */
[----:B------:R-:W-:Y:S05]  /*00d0*/  @P0 EXIT ;  /* 0x000000000000094d */ /* 0x000fea0003800000 */
[----:B------:R-:W0:Y:S01]  /*00e0*/  LDC.64 R2, c[0x0][0x390] ;  /* 0x0000e400ff027b82 */ /* 0x000e220000000a00 */
[----:B------:R-:W1:Y:S01]  /*00f0*/  LDCU.64 UR4, c[0x0][0x358] ;  /* 0x00006b00ff0477ac */ /* 0x000e620008000a00 */
[----:B0-----:R-:W-:-:S06]  /*0100*/  IMAD.WIDE R2, R7, 0x4, R2 ;  /* 0x0000000407027825 */ /* 0x001fcc00078e0202 */
[----:B-1----:R-:W2:Y:S02]  /*0110*/  LDG.E R2, desc[UR4][R2.64] ;  /* 0x0000000402027981 */ /* 0x002ea4000c1e1900 */
[----:B--2---:R-:W-:-:S13]  /*0120*/  ISETP.NE.AND P0, PT, R2, RZ, PT ;  /* 0x000000ff0200720c */ /* 0x004fda0003f05270 */
[----:B------:R-:W-:Y:S05]  /*0130*/  @!P0 EXIT ;  /* 0x000000000000894d */ /* 0x000fea0003800000 */
[----:B------:R-:W0:Y:S08]  /*0140*/  LDC.64 R2, c[0x0][0x380] ;  /* 0x0000e000ff027b82 */ /* 0x000e300000000a00 */
[----:B------:R-:W1:Y:S01]  /*0150*/  LDC.64 R4, c[0x0][0x388] ;  /* 0x0000e200ff047b82 */ /* 0x000e620000000a00 */
[----:B0-----:R-:W-:-:S06]  /*0160*/  IMAD.WIDE R2, R7, 0x4, R2 ;  /* 0x0000000407027825 */ /* 0x001fcc00078e0202 */
[----:B------:R-:W2:Y:S01]  /*0170*/  LDG.E R3, desc[UR4][R2.64] ;  /* 0x0000000402037981 */ /* 0x000ea2000c1e1900 */
[----:B-1----:R-:W-:-:S05]  /*0180*/  IMAD.WIDE R4, R7, 0x4, R4 ;  /* 0x0000000407047825 */ /* 0x002fca00078e0204 */
[----:B--2---:R-:W-:Y:S01]  /*0190*/  STG.E desc[UR4][R4.64], R3 ;  /* 0x0000000304007986 */ /* 0x004fe2000c101904 */
[----:B------:R-:W-:Y:S05]  /*01a0*/  EXIT ;  /* 0x000000000000794d */ /* 0x000fea0003800000 */
.L_x_0:
[----:B------:R-:W-:-:S00]  /*01b0*/  BRA `(.L_x_0) ;  /* 0xfffffffc00fc7947 */ /* 0x000fc0000383ffff */
[----:B------:R-:W-:-:S00]  /*01c0*/  NOP ;  /* 0x0000000000007918 */ /* 0x000fc00000000000 */
        /* <DEDUP_REMOVED lines=11> */
.L_x_2:


//--------------------- .text._Z20performUpdatesKernelPfS_Piii --------------------------
	.section	.text._Z20performUpdatesKernelPfS_Piii,"ax",@progbits
	.align	128
        .global         _Z20performUpdatesKernelPfS_Piii
        .type           _Z20performUpdatesKernelPfS_Piii,@function
        .size           _Z20performUpdatesKernelPfS_Piii,(.L_x_3 - _Z20performUpdatesKernelPfS_Piii)
        .other          _Z20performUpdatesKernelPfS_Piii,@"STO_CUDA_ENTRY STV_DEFAULT"
_Z20performUpdatesKernelPfS_Piii:
.text._Z20performUpdatesKernelPfS_Piii:
[----:B------:R-:W-:Y:S01]  /*0000*/  LDC R1, c[0x0][0x37c] ;  /* 0x0000df00ff017b82 */ /* 0x000fe20000000800 */
[----:B------:R-:W0:Y:S07]  /*0010*/  S2R R3, SR_TID.Y ;  /* 0x0000000000037919 */ /* 0x000e2e0000002200 */
[----:B------:R-:W0:Y:S01]  /*0020*/  S2UR UR4, SR_CTAID.Y ;  /* 0x00000000000479c3 */ /* 0x000e220000002600 */
[----:B------:R-:W1:Y:S07]  /*0030*/  S2R R2, SR_TID.X ;  /* 0x0000000000027919 */ /* 0x000e6e0000002100 */
[----:B------:R-:W0:Y:S08]  /*0040*/  LDC R0, c[0x0][0x364] ;  /* 0x0000d900ff007b82 */ /* 0x000e300000000800 */
[----:B------:R-:W1:Y:S08]  /*0050*/  S2UR UR5, SR_CTAID.X ;  /* 0x00000000000579c3 */ /* 0x000e700000002500 */
[----:B------:R-:W1:Y:S08]  /*0060*/  LDC R5, c[0x0][0x360] ;  /* 0x0000d800ff057b82 */ /* 0x000e700000000800 */
[----:B------:R-:W2:Y:S01]  /*0070*/  LDC.64 R8, c[0x0][0x398] ;  /* 0x0000e600ff087b82 */ /* 0x000ea20000000a00 */
[----:B0-----:R-:W-:-:S02]  /*0080*/  IMAD R0, R0, UR4, R3 ;  /* 0x0000000400007c24 */ /* 0x001fc4000f8e0203 */
[----:B-1----:R-:W-:-:S03]  /*0090*/  IMAD R5, R5, UR5, R2 ;  /* 0x0000000505057c24 */ /* 0x002fc6000f8e0202 */
[----:B--2---:R-:W-:-:S04]  /*00a0*/  ISETP.GE.AND P0, PT, R0, R9, PT ;  /* 0x000000090000720c */ /* 0x004fc80003f06270 */
[----:B------:R-:W-:-:S13]  /*00b0*/  ISETP.GE.OR P0, PT, R5, R8, P0 ;  /* 0x000000080500720c */ /* 0x000fda0000706670 */
[----:B------:R-:W-:Y:S05]  /*00c0*/  @P0 EXIT ;  /* 0x000000000000094d */ /* 0x000fea0003800000 */
[----:B------:R-:W0:Y:S01]  /*00d0*/  LDC.64 R2, c[0x0][0x390] ;  /* 0x0000e400ff027b82 */ /* 0x000e220000000a00 */
[----:B------:R-:W1:Y:S01]  /*00e0*/  LDCU.64 UR4, c[0x0][0x358] ;  /* 0x00006b00ff0477ac */ /* 0x000e620008000a00 */
[----:B------:R-:W-:-:S04]  /*00f0*/  IMAD R11, R0, R8, R5 ;  /* 0x00000008000b7224 */ /* 0x000fc800078e0205 */
[----:B0-----:R-:W-:-:S06]  /*0100*/  IMAD.WIDE R2, R11, 0x4, R2 ;  /* 0x000000040b027825 */ /* 0x001fcc00078e0202 */
[----:B-1----:R-:W2:Y:S02]  /*0110*/  LDG.E R2, desc[UR4][R2.64] ;  /* 0x0000000402027981 */ /* 0x002ea4000c1e1900 */
[----:B--2---:R-:W-:-:S13]  /*0120*/  ISETP.NE.AND P0, PT, R2, RZ, PT ;  /* 0x000000ff0200720c */ /* 0x004fda0003f05270 */
[----:B------:R-:W-:Y:S05]  /*0130*/  @!P0 EXIT ;  /* 0x000000000000894d */ /* 0x000fea0003800000 */
[----:B------:R-:W0:Y:S01]  /*0140*/  LDC.64 R6, c[0x0][0x388] ;  /* 0x0000e200ff067b82 */ /* 0x000e220000000a00 */
[C---:B------:R-:W-:Y:S01]  /*0150*/  IADD3 R9, PT, PT, R11.reuse, -R8, RZ ;  /* 0x800000080b097210 */ /* 0x040fe20007ffe0ff */
[----:B0-----:R-:W-:-:S05]  /*0160*/  IMAD.WIDE R2, R11, 0x4, R6 ;  /* 0x000000040b027825 */ /* 0x001fca00078e0206 */
[----:B------:R-:W2:Y:S01]  /*0170*/  LDG.E R0, desc[UR4][R2.64+0x4] ;  /* 0x0000040402007981 */ /* 0x000ea2000c1e1900 */
[----:B------:R-:W-:-:S03]  /*0180*/  IMAD.WIDE R4, R8, 0x4, R2 ;  /* 0x0000000408047825 */ /* 0x000fc600078e0202 */
[----:B------:R-:W2:Y:S01]  /*0190*/  LDG.E R13, desc[UR4][R2.64+-0x4] ;  /* 0xfffffc04020d7981 */ /* 0x000ea2000c1e1900 */
[----:B------:R-:W-:Y:S02]  /*01a0*/  IMAD.WIDE R6, R9, 0x4, R6 ;  /* 0x0000000409067825 */ /* 0x000fe400078e0206 */
[----:B------:R-:W0:Y:S01]  /*01b0*/  LDC.64 R8, c[0x0][0x380] ;  /* 0x0000e000ff087b82 */ /* 0x000e220000000a00 */
[----:B------:R-:W3:Y:S04]  /*01c0*/  LDG.E R5, desc[UR4][R4.64] ;  /* 0x0000000404057981 */ /* 0x000ee8000c1e1900 */
[----:B------:R-:W4:Y:S01]  /*01d0*/  LDG.E R7, desc[UR4][R6.64] ;  /* 0x0000000406077981 */ /* 0x000f22000c1e1900 */
[----:B0-----:R-:W-:-:S04]  /*01e0*/  IMAD.WIDE R8, R11, 0x4, R8 ;  /* 0x000000040b087825 */ /* 0x001fc800078e0208 */
[----:B--2---:R-:W-:-:S04]  /*01f0*/  FADD R0, R0, R13 ;  /* 0x0000000d00007221 */ /* 0x004fc80000000000 */
[----:B---3--:R-:W-:-:S04]  /*0200*/  FADD R0, R0, R5 ;  /* 0x0000000500007221 */ /* 0x008fc80000000000 */
[----:B----4-:R-:W-:-:S04]  /*0210*/  FADD R0, R0, R7 ;  /* 0x0000000700007221 */ /* 0x010fc80000000000 */
[----:B------:R-:W-:-:S05]  /*0220*/  FMUL R11, R0, 0.25 ;  /* 0x3e800000000b7820 */ /* 0x000fca0000400000 */
[----:B------:R-:W-:Y:S01]  /*0230*/  STG.E desc[UR4][R8.64], R11 ;  /* 0x0000000b08007986 */ /* 0x000fe2000c101904 */
[----:B------:R-:W-:Y:S05]  /*0240*/  EXIT ;  /* 0x000000000000794d */ /* 0x000fea0003800000 */
.L_x_1:
        /* <DEDUP_REMOVED lines=11> */
.L_x_3:


//--------------------- .nv.shared.reserved.0     --------------------------
	.section	.nv.shared.reserved.0,"aw",@nobits
	.weak		__nv_reservedSMEM_offset_0_alias
	.size		__nv_reservedSMEM_offset_0_alias, 0, 64
	.other		__nv_reservedSMEM_offset_0_alias,@"STO_CUDA_RESERVED_SHARED STV_DEFAULT"
__nv_reservedSMEM_offset_0_alias:
	.zero		0
	.zero		64


//--------------------- .nv.constant0._Z12doCopyKernelPfS_Piii --------------------------
	.section	.nv.constant0._Z12doCopyKernelPfS_Piii,"a",@progbits
	.sectionflags	@""
	.align	4
.nv.constant0._Z12doCopyKernelPfS_Piii:
	.zero		928


//--------------------- .nv.constant0._Z20performUpdatesKernelPfS_Piii --------------------------
	.section	.nv.constant0._Z20performUpdatesKernelPfS_Piii,"a",@progbits
	.sectionflags	@""
	.align	4
.nv.constant0._Z20performUpdatesKernelPfS_Piii:
	.zero		928


//--------------------- SYMBOLS --------------------------

	.type		.nv.reservedSmem.offset0,@object
	.size		.nv.reservedSmem.offset0,0x4
